//
// Generated by NVIDIA NVVM Compiler
//
// Compiler Build ID: CL-36424714
// Cuda compilation tools, release 13.0, V13.0.88
// Based on NVVM 20.0.0
//

.version 9.0
.target sm_100
.address_size 64

	// .globl	_Z3foov
.global .align 1 .b8 _ZN33_INTERNAL_997b9bf0_4_k_cu__Z3foov3Sys15Exception_errorE[2048];
.global .align 1 .b8 _ZN33_INTERNAL_997b9bf0_4_k_cu__Z3foov3Sys20FatalException_errorE[2048];

.visible .entry _Z3foov()
{


	ret;

}


// ===== COMPILED SASS (sm_100) =====

	.target	sm_100

	.elftype	@"ET_EXEC"


//--------------------- .note.nv.tkinfo           --------------------------
	.section	.note.nv.tkinfo,"",@"SHT_NOTE"
	.sectionflags	@"SHF_NOTE_NV_TKINFO"
	.tkinfo
        /*0018*/ 	.word	0x00000002
        /*0030*/ 	.string	""
        /*0030*/ 	.string	"ptxas"
        /*0030*/ 	.string	"Cuda compilation tools, release 13.0, V13.0.88"
        /*0030*/ 	.string	"Build cuda_13.0.r13.0/compiler.36424714_0"
        /*0030*/ 	.string	"-arch sm_100 -m 64 "



//--------------------- .note.nv.cuinfo           --------------------------
	.section	.note.nv.cuinfo,"",@"SHT_NOTE"
	.sectionflags	@"SHF_NOTE_NV_CUINFO"
        /*0018*/ 	.short	0x0002
        /*001a*/ 	.short	0x0064
        /*001c*/ 	.short	0x0082
	.zero		2


//--------------------- .nv.info                  --------------------------
	.section	.nv.info,"",@"SHT_CUDA_INFO"
	.align	4


	//----- nvinfo : EIATTR_REGCOUNT
	.align		4
        /*0000*/ 	.byte	0x04, 0x2f
        /*0002*/ 	.short	(.L_3 - .L_2)
	.align		4
.L_2:
        /*0004*/ 	.word	index@(_Z3foov)
        /*0008*/ 	.word	0x00000004


	//----- nvinfo : EIATTR_FRAME_SIZE
	.align		4
.L_3:
        /*000c*/ 	.byte	0x04, 0x11
        /*000e*/ 	.short	(.L_5 - .L_4)
	.align		4
.L_4:
        /*0010*/ 	.word	index@(_Z3foov)
        /*0014*/ 	.word	0x00000000


	//----- nvinfo : EIATTR_MIN_STACK_SIZE
	.align		4
.L_5:
        /*0018*/ 	.byte	0x04, 0x12
        /*001a*/ 	.short	(.L_7 - .L_6)
	.align		4
.L_6:
        /*001c*/ 	.word	index@(_Z3foov)
        /*0020*/ 	.word	0x00000000
.L_7:


//--------------------- .nv.compat                --------------------------
	.section	.nv.compat,"",@"SHT_CUDA_COMPAT_INFO"
	.align	4
        /*0000*/ 	.byte	0x02, 0x09, 0x00, 0x00, 0x02, 0x02, 0x01, 0x00, 0x02, 0x05, 0x05, 0x00, 0x03, 0x07, 0x01, 0x01
        /*0010*/ 	.byte	0x02, 0x03, 0x00, 0x00, 0x02, 0x06, 0x01, 0x00, 0x04, 0x0b, 0x08, 0x00, 0x09, 0x00, 0x00, 0x00
        /*0020*/ 	.byte	0x00, 0x00, 0x00, 0x00


//--------------------- .nv.info._Z3foov          --------------------------
	.section	.nv.info._Z3foov,"",@"SHT_CUDA_INFO"
	.sectionflags	@""
	.align	4


	//----- nvinfo : EIATTR_CUDA_API_VERSION
	.align		4
        /*0000*/ 	.byte	0x04, 0x37
        /*0002*/ 	.short	(.L_9 - .L_8)
.L_8:
        /*0004*/ 	.word	0x00000082


	//----- nvinfo : EIATTR_SPARSE_MMA_MASK
	.align		4
.L_9:
        /*0008*/ 	.byte	0x03, 0x50
        /*000a*/ 	.short	0x0000


	//----- nvinfo : EIATTR_MAXREG_COUNT
	.align		4
        /*000c*/ 	.byte	0x03, 0x1b
        /*000e*/ 	.short	0x00ff


	//----- nvinfo : EIATTR_MERCURY_ISA_VERSION
	.align		4
        /*0010*/ 	.byte	0x03, 0x5f
        /*0012*/ 	.short	0x0101


	//----- nvinfo : EIATTR_VRC_CTA_INIT_COUNT
	.align		4
        /*0014*/ 	.byte	0x02, 0x4a
	.zero		1
	.zero		1


	//----- nvinfo : EIATTR_EXIT_INSTR_OFFSETS
	.align		4
        /*0018*/ 	.byte	0x04, 0x1c
        /*001a*/ 	.short	(.L_11 - .L_10)


	//   ....[0]....
.L_10:
        /*001c*/ 	.word	0x00000010


	//----- nvinfo : EIATTR_SW_WAR
	.align		4
.L_11:
        /*0020*/ 	.byte	0x04, 0x36
        /*0022*/ 	.short	(.L_13 - .L_12)
.L_12:
        /*0024*/ 	.word	0x00000008
.L_13:


//--------------------- .nv.callgraph             --------------------------
	.section	.nv.callgraph,"",@"SHT_CUDA_CALLGRAPH"
	.align	4
	.sectionentsize	8
	.align		4
        /*0000*/ 	.word	0x00000000
	.align		4
        /*0004*/ 	.word	0xffffffff
	.align		4
        /*0008*/ 	.word	0x00000000
	.align		4
        /*000c*/ 	.word	0xfffffffe
	.align		4
        /*0010*/ 	.word	0x00000000
	.align		4
        /*0014*/ 	.word	0xfffffffd
	.align		4
        /*0018*/ 	.word	0x00000000
	.align		4
        /*001c*/ 	.word	0xfffffffc


//--------------------- .nv.constant4             --------------------------
	.section	.nv.constant4,"a",@progbits
	.align	8
	.align		8
.nv.constant4:
        /*0000*/ 	.dword	_ZN33_INTERNAL_997b9bf0_4_k_cu__Z3foov3Sys15Exception_errorE
	.align		8
        /*0008*/ 	.dword	_ZN33_INTERNAL_997b9bf0_4_k_cu__Z3foov3Sys20FatalException_errorE


//--------------------- .text._Z3foov             --------------------------
	.section	.text._Z3foov,"ax",@progbits
	.align	128
        .global         _Z3foov
        .type           _Z3foov,@function
        .size           _Z3foov,(.L_x_1 - _Z3foov)
        .other          _Z3foov,@"STO_CUDA_ENTRY STV_DEFAULT"
_Z3foov:
.text._Z3foov:
[----:B------:R-:W-:Y:S01]  /*0000*/  LDC R1, c[0x0][0x37c] ;  /* 0x0000df00ff017b82 */ /* 0x000fe20000000800 */
[----:B------:R-:W-:Y:S05]  /*0010*/  EXIT ;  /* 0x000000000000794d */ /* 0x000fea0003800000 */
.L_x_0:
[----:B------:R-:W-:-:S00]  /*0020*/  BRA `(.L_x_0) ;  /* 0xfffffffc00fc7947 */ /* 0x000fc0000383ffff */
[----:B------:R-:W-:-:S00]  /*0030*/  NOP ;  /* 0x0000000000007918 */ /* 0x000fc00000000000 */
        /* <DEDUP_REMOVED lines=12> */
.L_x_1:


//--------------------- .nv.shared.reserved.0     --------------------------
	.section	.nv.shared.reserved.0,"aw",@nobits
	.weak		__nv_reservedSMEM_offset_0_alias
	.size		__nv_reservedSMEM_offset_0_alias, 0, 64
	.other		__nv_reservedSMEM_offset_0_alias,@"STO_CUDA_RESERVED_SHARED STV_DEFAULT"
__nv_reservedSMEM_offset_0_alias:
	.zero		0
	.zero		64


//--------------------- .nv.global                --------------------------
	.section	.nv.global,"aw",@nobits
.nv.global:
	.type		_ZN33_INTERNAL_997b9bf0_4_k_cu__Z3foov3Sys15Exception_errorE,@object
	.size		_ZN33_INTERNAL_997b9bf0_4_k_cu__Z3foov3Sys15Exception_errorE,(_ZN33_INTERNAL_997b9bf0_4_k_cu__Z3foov3Sys20FatalException_errorE - _ZN33_INTERNAL_997b9bf0_4_k_cu__Z3foov3Sys15Exception_errorE)
_ZN33_INTERNAL_997b9bf0_4_k_cu__Z3foov3Sys15Exception_errorE:
	.zero		2048
	.type		_ZN33_INTERNAL_997b9bf0_4_k_cu__Z3foov3Sys20FatalException_errorE,@object
	.size		_ZN33_INTERNAL_997b9bf0_4_k_cu__Z3foov3Sys20FatalException_errorE,(.L_1 - _ZN33_INTERNAL_997b9bf0_4_k_cu__Z3foov3Sys20FatalException_errorE)
_ZN33_INTERNAL_997b9bf0_4_k_cu__Z3foov3Sys20FatalException_errorE:
	.zero		2048
.L_1:


//--------------------- .nv.constant0._Z3foov     --------------------------
	.section	.nv.constant0._Z3foov,"a",@progbits
	.sectionflags	@""
	.align	4
.nv.constant0._Z3foov:
	.zero		896


//--------------------- SYMBOLS --------------------------

	.type		.nv.reservedSmem.offset0,@object
	.size		.nv.reservedSmem.offset0,0x4
